	.headerflags	@"EF_CUDA_TEXMODE_UNIFIED EF_CUDA_64BIT_ADDRESS EF_CUDA_ACCELERATORS EF_CUDA_SM90 EF_CUDA_VIRTUAL_SM(EF_CUDA_SM90)"
	.elftype	@"ET_EXEC"


//--------------------- .nv.info                  --------------------------
	.section	.nv.info,"",@"SHT_CUDA_INFO"
	.align	4


	//----- nvinfo : EIATTR_REGCOUNT
	.align		4
        /*0000*/ 	.byte	0x04, 0x2f
        /*0002*/ 	.short	(.L_1 - .L_0)
	.align		4
.L_0:
        /*0004*/ 	.word	index@(triton_poi_fused_convolution_relu_22)
        /*0008*/ 	.word	0x0000000c


	//----- nvinfo : EIATTR_MIN_STACK_SIZE
	.align		4
.L_1:
        /*000c*/ 	.byte	0x04, 0x12
        /*000e*/ 	.short	(.L_3 - .L_2)
	.align		4
.L_2:
        /*0010*/ 	.word	index@(triton_poi_fused_convolution_relu_22)
        /*0014*/ 	.word	0x00000000


	//----- nvinfo : EIATTR_FRAME_SIZE
	.align		4
.L_3:
        /*0018*/ 	.byte	0x04, 0x11
        /*001a*/ 	.short	(.L_5 - .L_4)
	.align		4
.L_4:
        /*001c*/ 	.word	index@(triton_poi_fused_convolution_relu_22)
        /*0020*/ 	.word	0x00000000


	//----- nvinfo : EIATTR_MIN_STACK_SIZE
	.align		4
.L_5:
        /*0024*/ 	.byte	0x04, 0x12
        /*0026*/ 	.short	(.L_7 - .L_6)
	.align		4
.L_6:
        /*0028*/ 	.word	index@(triton_poi_fused_convolution_relu_22)
        /*002c*/ 	.word	0x00000000
.L_7:


//--------------------- .nv.info.triton_poi_fused_convolution_relu_22 --------------------------
	.section	.nv.info.triton_poi_fused_convolution_relu_22,"",@"SHT_CUDA_INFO"
	.sectionflags	@""
	.align	4


	//----- nvinfo : EIATTR_CUDA_API_VERSION
	.align		4
        /*0000*/ 	.byte	0x04, 0x37
        /*0002*/ 	.short	(.L_9 - .L_8)
.L_8:
        /*0004*/ 	.word	0x0000007c


	//----- nvinfo : EIATTR_KPARAM_INFO
	.align		4
.L_9:
        /*0008*/ 	.byte	0x04, 0x17
        /*000a*/ 	.short	(.L_11 - .L_10)
.L_10:
        /*000c*/ 	.word	0x00000000
        /*0010*/ 	.short	0x0002
        /*0012*/ 	.short	0x0010
        /*0014*/ 	.byte	0x00, 0xf0, 0x11, 0x00


	//----- nvinfo : EIATTR_KPARAM_INFO
	.align		4
.L_11:
        /*0018*/ 	.byte	0x04, 0x17
        /*001a*/ 	.short	(.L_13 - .L_12)
.L_12:
        /*001c*/ 	.word	0x00000000
        /*0020*/ 	.short	0x0001
        /*0022*/ 	.short	0x0008
        /*0024*/ 	.byte	0x00, 0xf4, 0x21, 0x00


	//----- nvinfo : EIATTR_KPARAM_INFO
	.align		4
.L_13:
        /*0028*/ 	.byte	0x04, 0x17
        /*002a*/ 	.short	(.L_15 - .L_14)
.L_14:
        /*002c*/ 	.word	0x00000000
        /*0030*/ 	.short	0x0000
        /*0032*/ 	.short	0x0000
        /*0034*/ 	.byte	0x00, 0xf4, 0x21, 0x00


	//----- nvinfo : EIATTR_SPARSE_MMA_MASK
	.align		4
.L_15:
        /*0038*/ 	.byte	0x03, 0x50
        /*003a*/ 	.short	0x0000


	//----- nvinfo : EIATTR_MAXREG_COUNT
	.align		4
        /*003c*/ 	.byte	0x03, 0x1b
        /*003e*/ 	.short	0x00ff


	//----- nvinfo : EIATTR_EXIT_INSTR_OFFSETS
	.align		4
        /*0040*/ 	.byte	0x04, 0x1c
        /*0042*/ 	.short	(.L_17 - .L_16)


	//   ....[0]....
.L_16:
        /*0044*/ 	.word	0x00000190


	//----- nvinfo : EIATTR_REQNTID
	.align		4
.L_17:
        /*0048*/ 	.byte	0x04, 0x10
        /*004a*/ 	.short	(.L_19 - .L_18)
.L_18:
        /*004c*/ 	.word	0x00000080
        /*0050*/ 	.word	0x00000001
        /*0054*/ 	.word	0x00000001


	//----- nvinfo : EIATTR_CBANK_PARAM_SIZE
	.align		4
.L_19:
        /*0058*/ 	.byte	0x03, 0x19
        /*005a*/ 	.short	0x0014


	//----- nvinfo : EIATTR_PARAM_CBANK
	.align		4
        /*005c*/ 	.byte	0x04, 0x0a
        /*005e*/ 	.short	(.L_21 - .L_20)
	.align		4
.L_20:
        /*0060*/ 	.word	index@(.nv.constant0.triton_poi_fused_convolution_relu_22)
        /*0064*/ 	.short	0x0210
        /*0066*/ 	.short	0x0014


	//----- nvinfo : EIATTR_SW_WAR
	.align		4
.L_21:
        /*0068*/ 	.byte	0x04, 0x36
        /*006a*/ 	.short	(.L_23 - .L_22)
.L_22:
        /*006c*/ 	.word	0x00000008
.L_23:


//--------------------- .nv.callgraph             --------------------------
	.section	.nv.callgraph,"",@"SHT_CUDA_CALLGRAPH"
	.align	4
	.sectionentsize	8
	.align		4
        /*0000*/ 	.word	0x00000000
	.align		4
        /*0004*/ 	.word	0xffffffff
	.align		4
        /*0008*/ 	.word	0x00000000
	.align		4
        /*000c*/ 	.word	0xfffffffe
	.align		4
        /*0010*/ 	.word	0x00000000
	.align		4
        /*0014*/ 	.word	0xfffffffd
	.align		4
        /*0018*/ 	.word	0x00000000
	.align		4
        /*001c*/ 	.word	0xfffffffc


//--------------------- .text.triton_poi_fused_convolution_relu_22 --------------------------
	.section	.text.triton_poi_fused_convolution_relu_22,"ax",@progbits
	.align	128
        .global         triton_poi_fused_convolution_relu_22
        .type           triton_poi_fused_convolution_relu_22,@function
        .size           triton_poi_fused_convolution_relu_22,(.L_x_1 - triton_poi_fused_convolution_relu_22)
        .other          triton_poi_fused_convolution_relu_22,@"STO_CUDA_ENTRY STV_DEFAULT"
triton_poi_fused_convolution_relu_22:
.text.triton_poi_fused_convolution_relu_22:
[----:B------:R-:W-:Y:S01]  /*0000*/  LDC R1, c[0x0][0x28] ;  /* 0x00000a00ff017b82 */ /* 0x000fe20000000800 */
[----:B------:R-:W1:Y:S07]  /*0010*/  S2R R0, SR_TID.X ;  /* 0x0000000000007919 */ /* 0x000e6e0000002100 */
[----:B------:R-:W2:Y:S01]  /*0020*/  LDC.64 R4, c[0x0][0x218] ;  /* 0x00008600ff047b82 */ /* 0x000ea20000000a00 */
[----:B------:R-:W-:Y:S01]  /*0030*/  ULDC.64 UR4, c[0x0][0x208] ;  /* 0x0000820000047ab9 */ /* 0x000fe20000000a00 */
[----:B------:R-:W3:Y:S06]  /*0040*/  S2R R7, SR_CTAID.X ;  /* 0x0000000000077919 */ /* 0x000eec0000002500 */
[----:B------:R-:W4:Y:S01]  /*0050*/  LDC.64 R2, c[0x0][0x210] ;  /* 0x00008400ff027b82 */ /* 0x000f220000000a00 */
[----:B-1----:R-:W-:Y:S01]  /*0060*/  IMAD.SHL.U32 R0, R0, 0x2, RZ ;  /* 0x0000000200007824 */ /* 0x002fe200078e00ff */
[----:B---3--:R-:W-:-:S04]  /*0070*/  SHF.R.S32.HI R6, RZ, 0x17, R7 ;  /* 0x00000017ff067819 */ /* 0x008fc80000011407 */
[----:B------:R-:W-:-:S05]  /*0080*/  LOP3.LUT R0, R0, 0xfe, RZ, 0xc0, !PT ;  /* 0x000000fe00007812 */ /* 0x000fca00078ec0ff */
[----:B------:R-:W-:Y:S01]  /*0090*/  IMAD R7, R7, 0x100, R0 ;  /* 0x0000010007077824 */ /* 0x000fe200078e0200 */
[----:B------:R-:W-:-:S03]  /*00a0*/  SGXT R0, R6, 0x1 ;  /* 0x000000010600781a */ /* 0x000fc60000000200 */
[----:B----4-:R-:W-:Y:S01]  /*00b0*/  IMAD.WIDE R2, R7, 0x4, R2 ;  /* 0x0000000407027825 */ /* 0x010fe200078e0202 */
[----:B------:R-:W-:-:S04]  /*00c0*/  LEA.HI R0, R0, R7, RZ, 0xc ;  /* 0x0000000700007211 */ /* 0x000fc800078f60ff */
[----:B------:R-:W-:-:S05]  /*00d0*/  LOP3.LUT R0, R0, 0xfffff000, RZ, 0xc0, !PT ;  /* 0xfffff00000007812 */ /* 0x000fca00078ec0ff */
[----:B------:R-:W-:Y:S02]  /*00e0*/  IMAD.IADD R9, R7, 0x1, -R0 ;  /* 0x0000000107097824 */ /* 0x000fe400078e0a00 */
[----:B------:R-:W3:Y:S02]  /*00f0*/  LDG.E.64 R6, desc[UR4][R2.64] ;  /* 0x0000000402067981 */ /* 0x000ee4000c1e1b00 */
[----:B--2---:R-:W-:-:S06]  /*0100*/  IMAD.WIDE R4, R9, 0x4, R4 ;  /* 0x0000000409047825 */ /* 0x004fcc00078e0204 */
[----:B------:R-:W3:Y:S02]  /*0110*/  LDG.E.EL.64 R4, desc[UR4][R4.64] ;  /* 0x0000000404047981 */ /* 0x000ee4000c2e1b00 */
[C---:B---3--:R-:W-:Y:S01]  /*0120*/  FSETP.GEU.AND P0, PT, R6.reuse, -R4, PT ;  /* 0x800000040600720b */ /* 0x048fe20003f0e000 */
[----:B------:R-:W-:Y:S01]  /*0130*/  FADD R6, R6, R4 ;  /* 0x0000000406067221 */ /* 0x000fe20000000000 */
[C---:B------:R-:W-:Y:S01]  /*0140*/  FADD R0, R7.reuse, R5 ;  /* 0x0000000507007221 */ /* 0x040fe20000000000 */
[----:B------:R-:W-:-:S03]  /*0150*/  FSETP.GEU.AND P1, PT, R7, -R5, PT ;  /* 0x800000050700720b */ /* 0x000fc60003f2e000 */
[----:B------:R-:W-:Y:S02]  /*0160*/  FSEL R6, R6, RZ, P0 ;  /* 0x000000ff06067208 */ /* 0x000fe40000000000 */
[----:B------:R-:W-:-:S05]  /*0170*/  FSEL R7, R0, RZ, P1 ;  /* 0x000000ff00077208 */ /* 0x000fca0000800000 */
[----:B------:R-:W-:Y:S01]  /*0180*/  STG.E.64 desc[UR4][R2.64], R6 ;  /* 0x0000000602007986 */ /* 0x000fe2000c101b04 */
[----:B------:R-:W-:Y:S05]  /*0190*/  EXIT ;  /* 0x000000000000794d */ /* 0x000fea0003800000 */
.L_x_0:
[----:B------:R-:W-:-:S00]  /*01a0*/  BRA `(.L_x_0) ;  /* 0xfffffffc00fc7947 */ /* 0x000fc0000383ffff */
[----:B------:R-:W-:-:S00]  /*01b0*/  NOP ;  /* 0x0000000000007918 */ /* 0x000fc00000000000 */
        /* <DEDUP_REMOVED lines=12> */
.L_x_1:


//--------------------- .nv.constant0.triton_poi_fused_convolution_relu_22 --------------------------
	.section	.nv.constant0.triton_poi_fused_convolution_relu_22,"a",@progbits
	.sectionflags	@""
	.align	4
.nv.constant0.triton_poi_fused_convolution_relu_22:
	.zero		548
